	.headerflags	@"EF_CUDA_TEXMODE_UNIFIED EF_CUDA_64BIT_ADDRESS EF_CUDA_ACCELERATORS EF_CUDA_SM90 EF_CUDA_VIRTUAL_SM(EF_CUDA_SM90)"
	.elftype	@"ET_EXEC"


//--------------------- .nv.info                  --------------------------
	.section	.nv.info,"",@"SHT_CUDA_INFO"
	.align	4


	//----- nvinfo : EIATTR_REGCOUNT
	.align		4
        /*0000*/ 	.byte	0x04, 0x2f
        /*0002*/ 	.short	(.L_3 - .L_2)
	.align		4
.L_2:
        /*0004*/ 	.word	index@(triton_poi_fused__native_batch_norm_legit_no_training_add_relu_11)
        /*0008*/ 	.word	0x00000026


	//----- nvinfo : EIATTR_MIN_STACK_SIZE
	.align		4
.L_3:
        /*000c*/ 	.byte	0x04, 0x12
        /*000e*/ 	.short	(.L_5 - .L_4)
	.align		4
.L_4:
        /*0010*/ 	.word	index@(triton_poi_fused__native_batch_norm_legit_no_training_add_relu_11)
        /*0014*/ 	.word	0x00000000


	//----- nvinfo : EIATTR_FRAME_SIZE
	.align		4
.L_5:
        /*0018*/ 	.byte	0x04, 0x11
        /*001a*/ 	.short	(.L_7 - .L_6)
	.align		4
.L_6:
        /*001c*/ 	.word	index@(triton_poi_fused__native_batch_norm_legit_no_training_add_relu_11)
        /*0020*/ 	.word	0x00000000


	//----- nvinfo : EIATTR_MIN_STACK_SIZE
	.align		4
.L_7:
        /*0024*/ 	.byte	0x04, 0x12
        /*0026*/ 	.short	(.L_9 - .L_8)
	.align		4
.L_8:
        /*0028*/ 	.word	index@(triton_poi_fused__native_batch_norm_legit_no_training_add_relu_11)
        /*002c*/ 	.word	0x00000000
.L_9:


//--------------------- .nv.info.triton_poi_fused__native_batch_norm_legit_no_training_add_relu_11 --------------------------
	.section	.nv.info.triton_poi_fused__native_batch_norm_legit_no_training_add_relu_11,"",@"SHT_CUDA_INFO"
	.sectionflags	@""
	.align	4


	//----- nvinfo : EIATTR_CUDA_API_VERSION
	.align		4
        /*0000*/ 	.byte	0x04, 0x37
        /*0002*/ 	.short	(.L_11 - .L_10)
.L_10:
        /*0004*/ 	.word	0x0000007c


	//----- nvinfo : EIATTR_KPARAM_INFO
	.align		4
.L_11:
        /*0008*/ 	.byte	0x04, 0x17
        /*000a*/ 	.short	(.L_13 - .L_12)
.L_12:
        /*000c*/ 	.word	0x00000000
        /*0010*/ 	.short	0x0008
        /*0012*/ 	.short	0x0040
        /*0014*/ 	.byte	0x00, 0xf0, 0x11, 0x00


	//----- nvinfo : EIATTR_KPARAM_INFO
	.align		4
.L_13:
        /*0018*/ 	.byte	0x04, 0x17
        /*001a*/ 	.short	(.L_15 - .L_14)
.L_14:
        /*001c*/ 	.word	0x00000000
        /*0020*/ 	.short	0x0007
        /*0022*/ 	.short	0x0038
        /*0024*/ 	.byte	0x00, 0xf4, 0x21, 0x00


	//----- nvinfo : EIATTR_KPARAM_INFO
	.align		4
.L_15:
        /*0028*/ 	.byte	0x04, 0x17
        /*002a*/ 	.short	(.L_17 - .L_16)
.L_16:
        /*002c*/ 	.word	0x00000000
        /*0030*/ 	.short	0x0006
        /*0032*/ 	.short	0x0030
        /*0034*/ 	.byte	0x00, 0xf4, 0x21, 0x00


	//----- nvinfo : EIATTR_KPARAM_INFO
	.align		4
.L_17:
        /*0038*/ 	.byte	0x04, 0x17
        /*003a*/ 	.short	(.L_19 - .L_18)
.L_18:
        /*003c*/ 	.word	0x00000000
        /*0040*/ 	.short	0x0005
        /*0042*/ 	.short	0x0028
        /*0044*/ 	.byte	0x00, 0xf4, 0x21, 0x00


	//----- nvinfo : EIATTR_KPARAM_INFO
	.align		4
.L_19:
        /*0048*/ 	.byte	0x04, 0x17
        /*004a*/ 	.short	(.L_21 - .L_20)
.L_20:
        /*004c*/ 	.word	0x00000000
        /*0050*/ 	.short	0x0004
        /*0052*/ 	.short	0x0020
        /*0054*/ 	.byte	0x00, 0xf4, 0x21, 0x00


	//----- nvinfo : EIATTR_KPARAM_INFO
	.align		4
.L_21:
        /*0058*/ 	.byte	0x04, 0x17
        /*005a*/ 	.short	(.L_23 - .L_22)
.L_22:
        /*005c*/ 	.word	0x00000000
        /*0060*/ 	.short	0x0003
        /*0062*/ 	.short	0x0018
        /*0064*/ 	.byte	0x00, 0xf4, 0x21, 0x00


	//----- nvinfo : EIATTR_KPARAM_INFO
	.align		4
.L_23:
        /*0068*/ 	.byte	0x04, 0x17
        /*006a*/ 	.short	(.L_25 - .L_24)
.L_24:
        /*006c*/ 	.word	0x00000000
        /*0070*/ 	.short	0x0002
        /*0072*/ 	.short	0x0010
        /*0074*/ 	.byte	0x00, 0xf4, 0x21, 0x00


	//----- nvinfo : EIATTR_KPARAM_INFO
	.align		4
.L_25:
        /*0078*/ 	.byte	0x04, 0x17
        /*007a*/ 	.short	(.L_27 - .L_26)
.L_26:
        /*007c*/ 	.word	0x00000000
        /*0080*/ 	.short	0x0001
        /*0082*/ 	.short	0x0008
        /*0084*/ 	.byte	0x00, 0xf4, 0x21, 0x00


	//----- nvinfo : EIATTR_KPARAM_INFO
	.align		4
.L_27:
        /*0088*/ 	.byte	0x04, 0x17
        /*008a*/ 	.short	(.L_29 - .L_28)
.L_28:
        /*008c*/ 	.word	0x00000000
        /*0090*/ 	.short	0x0000
        /*0092*/ 	.short	0x0000
        /*0094*/ 	.byte	0x00, 0xf4, 0x21, 0x00


	//----- nvinfo : EIATTR_SPARSE_MMA_MASK
	.align		4
.L_29:
        /*0098*/ 	.byte	0x03, 0x50
        /*009a*/ 	.short	0x0000


	//----- nvinfo : EIATTR_MAXREG_COUNT
	.align		4
        /*009c*/ 	.byte	0x03, 0x1b
        /*009e*/ 	.short	0x00ff


	//----- nvinfo : EIATTR_EXIT_INSTR_OFFSETS
	.align		4
        /*00a0*/ 	.byte	0x04, 0x1c
        /*00a2*/ 	.short	(.L_31 - .L_30)


	//   ....[0]....
.L_30:
        /*00a4*/ 	.word	0x00000890


	//----- nvinfo : EIATTR_REQNTID
	.align		4
.L_31:
        /*00a8*/ 	.byte	0x04, 0x10
        /*00aa*/ 	.short	(.L_33 - .L_32)
.L_32:
        /*00ac*/ 	.word	0x00000080
        /*00b0*/ 	.word	0x00000001
        /*00b4*/ 	.word	0x00000001


	//----- nvinfo : EIATTR_CBANK_PARAM_SIZE
	.align		4
.L_33:
        /*00b8*/ 	.byte	0x03, 0x19
        /*00ba*/ 	.short	0x0044


	//----- nvinfo : EIATTR_PARAM_CBANK
	.align		4
        /*00bc*/ 	.byte	0x04, 0x0a
        /*00be*/ 	.short	(.L_35 - .L_34)
	.align		4
.L_34:
        /*00c0*/ 	.word	index@(.nv.constant0.triton_poi_fused__native_batch_norm_legit_no_training_add_relu_11)
        /*00c4*/ 	.short	0x0210
        /*00c6*/ 	.short	0x0044


	//----- nvinfo : EIATTR_SW_WAR
	.align		4
.L_35:
        /*00c8*/ 	.byte	0x04, 0x36
        /*00ca*/ 	.short	(.L_37 - .L_36)
.L_36:
        /*00cc*/ 	.word	0x00000008
.L_37:


//--------------------- .nv.callgraph             --------------------------
	.section	.nv.callgraph,"",@"SHT_CUDA_CALLGRAPH"
	.align	4
	.sectionentsize	8
	.align		4
        /*0000*/ 	.word	0x00000000
	.align		4
        /*0004*/ 	.word	0xffffffff
	.align		4
        /*0008*/ 	.word	0x00000000
	.align		4
        /*000c*/ 	.word	0xfffffffe
	.align		4
        /*0010*/ 	.word	0x00000000
	.align		4
        /*0014*/ 	.word	0xfffffffd
	.align		4
        /*0018*/ 	.word	0x00000000
	.align		4
        /*001c*/ 	.word	0xfffffffc


//--------------------- .nv.constant4             --------------------------
	.section	.nv.constant4,"a",@progbits
	.align	8
	.align		8
.nv.constant4:
        /*0000*/ 	.dword	_$_str
	.align		8
        /*0008*/ 	.dword	_$_str_$_2


//--------------------- .text.triton_poi_fused__native_batch_norm_legit_no_training_add_relu_11 --------------------------
	.section	.text.triton_poi_fused__native_batch_norm_legit_no_training_add_relu_11,"ax",@progbits
	.align	128
        .global         triton_poi_fused__native_batch_norm_legit_no_training_add_relu_11
        .type           triton_poi_fused__native_batch_norm_legit_no_training_add_relu_11,@function
        .size           triton_poi_fused__native_batch_norm_legit_no_training_add_relu_11,(.L_x_1 - triton_poi_fused__native_batch_norm_legit_no_training_add_relu_11)
        .other          triton_poi_fused__native_batch_norm_legit_no_training_add_relu_11,@"STO_CUDA_ENTRY STV_DEFAULT"
triton_poi_fused__native_batch_norm_legit_no_training_add_relu_11:
.text.triton_poi_fused__native_batch_norm_legit_no_training_add_relu_11:
[----:B------:R-:W-:Y:S01]  /*0000*/  LDC R1, c[0x0][0x28] ;  /* 0x00000a00ff017b82 */ /* 0x000fe20000000800 */
[----:B------:R-:W1:Y:S07]  /*0010*/  S2R R0, SR_TID.X ;  /* 0x0000000000007919 */ /* 0x000e6e0000002100 */
[----:B------:R-:W2:Y:S01]  /*0020*/  LDC.64 R30, c[0x0][0x210] ;  /* 0x00008400ff1e7b82 */ /* 0x000ea20000000a00 */
[----:B------:R-:W-:Y:S01]  /*0030*/  ULDC.64 UR4, c[0x0][0x208] ;  /* 0x0000820000047ab9 */ /* 0x000fe20000000a00 */
[----:B------:R-:W3:Y:S06]  /*0040*/  S2R R3, SR_CTAID.X ;  /* 0x0000000000037919 */ /* 0x000eec0000002500 */
[----:B------:R-:W4:Y:S08]  /*0050*/  LDC.64 R32, c[0x0][0x218] ;  /* 0x00008600ff207b82 */ /* 0x000f300000000a00 */
[----:B------:R-:W5:Y:S01]  /*0060*/  LDC.64 R34, c[0x0][0x220] ;  /* 0x00008800ff227b82 */ /* 0x000f620000000a00 */
[----:B-1----:R-:W-:-:S04]  /*0070*/  SHF.L.U32 R0, R0, 0x2, RZ ;  /* 0x0000000200007819 */ /* 0x002fc800000006ff */
[----:B------:R-:W-:-:S04]  /*0080*/  LOP3.LUT R0, R0, 0x1fc, RZ, 0xc0, !PT ;  /* 0x000001fc00007812 */ /* 0x000fc800078ec0ff */
[----:B---3--:R-:W-:-:S05]  /*0090*/  LEA R0, R3, R0, 0xa ;  /* 0x0000000003007211 */ /* 0x008fca00078e50ff */
[----:B--2---:R-:W-:-:S04]  /*00a0*/  IMAD.WIDE R30, R0, 0x4, R30 ;  /* 0x00000004001e7825 */ /* 0x004fc800078e021e */
[C---:B----4-:R-:W-:Y:S01]  /*00b0*/  IMAD.WIDE R32, R0.reuse, 0x4, R32 ;  /* 0x0000000400207825 */ /* 0x050fe200078e0220 */
[----:B------:R-:W2:Y:S04]  /*00c0*/  LDG.E.128 R4, desc[UR4][R30.64] ;  /* 0x000000041e047981 */ /* 0x000ea8000c1e1d00 */
[----:B------:R-:W2:Y:S01]  /*00d0*/  LDG.E.128 R8, desc[UR4][R32.64] ;  /* 0x0000000420087981 */ /* 0x000ea2000c1e1d00 */
[----:B-----5:R-:W-:-:S03]  /*00e0*/  IMAD.WIDE R34, R0, 0x4, R34 ;  /* 0x0000000400227825 */ /* 0x020fc600078e0222 */
[----:B------:R1:W3:Y:S04]  /*00f0*/  LDG.E.128 R12, desc[UR4][R30.64+0x800] ;  /* 0x000800041e0c7981 */ /* 0x0002e8000c1e1d00 */
[----:B------:R4:W3:Y:S04]  /*0100*/  LDG.E.128 R16, desc[UR4][R32.64+0x800] ;  /* 0x0008000420107981 */ /* 0x0008e8000c1e1d00 */
[----:B------:R-:W5:Y:S04]  /*0110*/  LDG.E.128 R20, desc[UR4][R34.64] ;  /* 0x0000000422147981 */ /* 0x000f68000c1e1d00 */
[----:B------:R-:W5:Y:S01]  /*0120*/  LDG.E.128 R24, desc[UR4][R34.64+0x800] ;  /* 0x0008000422187981 */ /* 0x000f62000c1e1d00 */
[----:B------:R-:W-:-:S04]  /*0130*/  SHF.R.S32.HI R3, RZ, 0x15, R3 ;  /* 0x00000015ff037819 */ /* 0x000fc80000011403 */
[----:B------:R-:W-:-:S04]  /*0140*/  SGXT R3, R3, 0x1 ;  /* 0x000000010303781a */ /* 0x000fc80000000200 */
[----:B------:R-:W-:-:S04]  /*0150*/  LEA.HI R3, R3, R0, RZ, 0x5 ;  /* 0x0000000003037211 */ /* 0x000fc800078f28ff */
[----:B------:R-:W-:-:S04]  /*0160*/  LOP3.LUT R3, R3, 0xffffffe0, RZ, 0xc0, !PT ;  /* 0xffffffe003037812 */ /* 0x000fc800078ec0ff */
[----:B------:R-:W-:Y:S01]  /*0170*/  IADD3 R28, R0, -R3, RZ ;  /* 0x80000003001c7210 */ /* 0x000fe20007ffe0ff */
[----:B--2---:R-:W-:Y:S01]  /*0180*/  FADD R29, R4, R8 ;  /* 0x00000008041d7221 */ /* 0x004fe20000000000 */
[----:B------:R-:W-:Y:S01]  /*0190*/  FADD R2, R5, R9 ;  /* 0x0000000905027221 */ /* 0x000fe20000000000 */
[----:B-1----:R-:W-:Y:S01]  /*01a0*/  FADD R30, R6, R10 ;  /* 0x0000000a061e7221 */ /* 0x002fe20000000000 */
[----:B------:R-:W1:Y:S01]  /*01b0*/  LDC.64 R4, c[0x0][0x230] ;  /* 0x00008c00ff047b82 */ /* 0x000e620000000a00 */
[----:B----4-:R-:W-:Y:S01]  /*01c0*/  FADD R32, R7, R11 ;  /* 0x0000000b07207221 */ /* 0x010fe20000000000 */
[----:B---3--:R-:W-:-:S06]  /*01d0*/  FADD R3, R12, R16 ;  /* 0x000000100c037221 */ /* 0x008fcc0000000000 */
[----:B------:R-:W2:Y:S01]  /*01e0*/  LDC.64 R8, c[0x0][0x228] ;  /* 0x00008a00ff087b82 */ /* 0x000ea20000000a00 */
[----:B-1----:R-:W-:-:S06]  /*01f0*/  IMAD.WIDE R4, R28, 0x4, R4 ;  /* 0x000000041c047825 */ /* 0x002fcc00078e0204 */
[----:B------:R-:W3:Y:S01]  /*0200*/  LDG.E.EL.128 R4, desc[UR4][R4.64] ;  /* 0x0000000404047981 */ /* 0x000ee2000c2e1d00 */
[----:B------:R-:W-:Y:S01]  /*0210*/  FADD R12, R13, R17 ;  /* 0x000000110d0c7221 */ /* 0x000fe20000000000 */
[----:B--2---:R-:W-:-:S04]  /*0220*/  IMAD.WIDE R8, R28, 0x4, R8 ;  /* 0x000000041c087825 */ /* 0x004fc800078e0208 */
[----:B-----5:R-:W-:Y:S01]  /*0230*/  FADD R32, R23, R32 ;  /* 0x0000002017207221 */ /* 0x020fe20000000000 */
[----:B------:R-:W1:Y:S01]  /*0240*/  LDC.64 R16, c[0x0][0x240] ;  /* 0x00009000ff107b82 */ /* 0x000e620000000a00 */
[----:B------:R-:W-:Y:S01]  /*0250*/  FADD R13, R14, R18 ;  /* 0x000000120e0d7221 */ /* 0x000fe20000000000 */
[----:B------:R-:W2:Y:S01]  /*0260*/  LDG.E.EL.128 R8, desc[UR4][R8.64] ;  /* 0x0000000408087981 */ /* 0x000ea2000c2e1d00 */
[----:B------:R-:W-:Y:S01]  /*0270*/  FADD R23, R22, R30 ;  /* 0x0000001e16177221 */ /* 0x000fe20000000000 */
[----:B------:R-:W-:-:S04]  /*0280*/  FADD R14, R15, R19 ;  /* 0x000000130f0e7221 */ /* 0x000fc80000000000 */
[----:B------:R-:W4:Y:S01]  /*0290*/  LDC.64 R30, c[0x0][0x238] ;  /* 0x00008e00ff1e7b82 */ /* 0x000f220000000a00 */
[----:B------:R-:W-:Y:S01]  /*02a0*/  FADD R2, R21, R2 ;  /* 0x0000000215027221 */ /* 0x000fe20000000000 */
[----:B------:R-:W-:Y:S01]  /*02b0*/  FADD R29, R20, R29 ;  /* 0x0000001d141d7221 */ /* 0x000fe20000000000 */
[----:B------:R-:W-:Y:S01]  /*02c0*/  FADD R20, R27, R14 ;  /* 0x0000000e1b147221 */ /* 0x000fe20000000000 */
[----:B------:R-:W-:Y:S01]  /*02d0*/  FADD R21, R26, R13 ;  /* 0x0000000d1a157221 */ /* 0x000fe20000000000 */
[----:B------:R-:W-:Y:S01]  /*02e0*/  FADD R22, R25, R12 ;  /* 0x0000000c19167221 */ /* 0x000fe20000000000 */
[----:B-1----:R-:W-:-:S06]  /*02f0*/  IMAD.WIDE R16, R28, 0x4, R16 ;  /* 0x000000041c107825 */ /* 0x002fcc00078e0210 */
[----:B------:R-:W5:Y:S01]  /*0300*/  LDG.E.EL.128 R16, desc[UR4][R16.64] ;  /* 0x0000000410107981 */ /* 0x000f62000c2e1d00 */
[----:B----4-:R-:W-:-:S05]  /*0310*/  IMAD.WIDE R30, R28, 0x4, R30 ;  /* 0x000000041c1e7825 */ /* 0x010fca00078e021e */
[----:B------:R-:W5:Y:S01]  /*0320*/  LDG.E.EL.128 R12, desc[UR4][R30.64] ;  /* 0x000000041e0c7981 */ /* 0x000f62000c2e1d00 */
[----:B------:R-:W-:Y:S01]  /*0330*/  FADD R3, R24, R3 ;  /* 0x0000000318037221 */ /* 0x000fe20000000000 */
[----:B------:R-:W-:Y:S01]  /*0340*/  HFMA2.MMA R24, -RZ, RZ, 1.625, 0 ;  /* 0x3e800000ff187435 */ /* 0x000fe200000001ff */
[----:B---3--:R-:W-:Y:S01]  /*0350*/  FADD R5, R5, 9.9999997473787516356e-06 ;  /* 0x3727c5ac05057421 */ /* 0x008fe20000000000 */
[----:B------:R-:W-:-:S05]  /*0360*/  FADD R7, R7, 9.9999997473787516356e-06 ;  /* 0x3727c5ac07077421 */ /* 0x000fca0000000000 */
[----:B------:R-:W1:Y:S01]  /*0370*/  MUFU.SQRT R5, R5 ;  /* 0x0000000500057308 */ /* 0x000e620000002000 */
[----:B------:R-:W-:Y:S01]  /*0380*/  FADD R6, R6, 9.9999997473787516356e-06 ;  /* 0x3727c5ac06067421 */ /* 0x000fe20000000000 */
[----:B------:R-:W-:-:S06]  /*0390*/  FADD R4, R4, 9.9999997473787516356e-06 ;  /* 0x3727c5ac04047421 */ /* 0x000fcc0000000000 */
[----:B------:R-:W3:Y:S01]  /*03a0*/  MUFU.SQRT R7, R7 ;  /* 0x0000000700077308 */ /* 0x000ee20000002000 */
[----:B-1----:R-:W-:-:S07]  /*03b0*/  FSETP.GT.AND P6, PT, R5, 8.50705917302346158658e+37, PT ;  /* 0x7e8000000500780b */ /* 0x002fce0003fc4000 */
[----:B------:R-:W1:Y:S08]  /*03c0*/  MUFU.SQRT R6, R6 ;  /* 0x0000000600067308 */ /* 0x000e700000002000 */
[----:B------:R-:W4:Y:S01]  /*03d0*/  MUFU.SQRT R4, R4 ;  /* 0x0000000400047308 */ /* 0x000f220000002000 */
[----:B---3--:R-:W-:Y:S01]  /*03e0*/  FSETP.GT.AND P1, PT, R7, 8.50705917302346158658e+37, PT ;  /* 0x7e8000000700780b */ /* 0x008fe20003f24000 */
[C---:B--2---:R-:W-:Y:S01]  /*03f0*/  FADD R29, -R8.reuse, R29 ;  /* 0x0000001d081d7221 */ /* 0x044fe20000000100 */
[C---:B------:R-:W-:Y:S01]  /*0400*/  FSETP.GEU.AND P4, PT, R5.reuse, 1.175494350822287508e-38, PT ;  /* 0x008000000500780b */ /* 0x040fe20003f8e000 */
[----:B------:R-:W-:Y:S01]  /*0410*/  FADD R8, -R8, R3 ;  /* 0x0000000308087221 */ /* 0x000fe20000000100 */
[----:B------:R-:W-:Y:S01]  /*0420*/  @P6 FMUL R5, R5, 0.25 ;  /* 0x3e80000005056820 */ /* 0x000fe20000400000 */
[----:B------:R-:W-:-:S02]  /*0430*/  FSEL R3, R24, 1, P6 ;  /* 0x3f80000018037808 */ /* 0x000fc40003000000 */
[C---:B------:R-:W-:Y:S02]  /*0440*/  FSETP.GEU.AND P6, PT, R7.reuse, 1.175494350822287508e-38, PT ;  /* 0x008000000700780b */ /* 0x040fe40003fce000 */
[----:B-1----:R-:W-:Y:S02]  /*0450*/  FSETP.GT.AND P5, PT, R6, 8.50705917302346158658e+37, PT ;  /* 0x7e8000000600780b */ /* 0x002fe40003fa4000 */
[----:B----4-:R-:W-:Y:S02]  /*0460*/  FSETP.GT.AND P2, PT, R4, 8.50705917302346158658e+37, PT ;  /* 0x7e8000000400780b */ /* 0x010fe40003f44000 */
[----:B------:R-:W-:Y:S02]  /*0470*/  FSETP.GEU.AND P3, PT, R6, 1.175494350822287508e-38, PT ;  /* 0x008000000600780b */ /* 0x000fe40003f6e000 */
[----:B------:R-:W-:Y:S01]  /*0480*/  FSETP.GEU.AND P0, PT, R4, 1.175494350822287508e-38, PT ;  /* 0x008000000400780b */ /* 0x000fe20003f0e000 */
[----:B------:R-:W-:-:S06]  /*0490*/  @P1 FMUL R7, R7, 0.25 ;  /* 0x3e80000007071820 */ /* 0x000fcc0000400000 */
[----:B------:R-:W-:Y:S01]  /*04a0*/  @P5 FMUL R6, R6, 0.25 ;  /* 0x3e80000006065820 */ /* 0x000fe20000400000 */
[----:B------:R-:W-:Y:S01]  /*04b0*/  @!P6 FMUL R7, R7, 16777216 ;  /* 0x4b8000000707e820 */ /* 0x000fe20000400000 */
[----:B------:R-:W-:Y:S01]  /*04c0*/  @P2 FMUL R4, R4, 0.25 ;  /* 0x3e80000004042820 */ /* 0x000fe20000400000 */
[----:B------:R-:W-:Y:S01]  /*04d0*/  @!P4 FMUL R5, R5, 16777216 ;  /* 0x4b8000000505c820 */ /* 0x000fe20000400000 */
[----:B------:R-:W-:-:S03]  /*04e0*/  @!P3 FMUL R6, R6, 16777216 ;  /* 0x4b8000000606b820 */ /* 0x000fc60000400000 */
[----:B------:R-:W1:Y:S01]  /*04f0*/  MUFU.RCP R7, R7 ;  /* 0x0000000700077308 */ /* 0x000e620000001000 */
[----:B------:R-:W-:Y:S01]  /*0500*/  @!P0 FMUL R4, R4, 16777216 ;  /* 0x4b80000004048820 */ /* 0x000fe20000400000 */
[C---:B------:R-:W-:Y:S01]  /*0510*/  FADD R2, -R9.reuse, R2 ;  /* 0x0000000209027221 */ /* 0x040fe20000000100 */
[----:B------:R-:W-:Y:S01]  /*0520*/  FADD R22, -R9, R22 ;  /* 0x0000001609167221 */ /* 0x000fe20000000100 */
[----:B------:R-:W-:-:S04]  /*0530*/  FSEL R9, R24, 1, P2 ;  /* 0x3f80000018097808 */ /* 0x000fc80001000000 */
[----:B------:R2:W3:Y:S01]  /*0540*/  MUFU.RCP R26, R5 ;  /* 0x00000005001a7308 */ /* 0x0004e20000001000 */
[C---:B------:R-:W-:Y:S01]  /*0550*/  FADD R23, -R10.reuse, R23 ;  /* 0x000000170a177221 */ /* 0x040fe20000000100 */
[----:B------:R-:W-:-:S06]  /*0560*/  FADD R21, -R10, R21 ;  /* 0x000000150a157221 */ /* 0x000fcc0000000100 */
[----:B------:R-:W4:Y:S01]  /*0570*/  MUFU.RCP R6, R6 ;  /* 0x0000000600067308 */ /* 0x000f220000001000 */
[C---:B--2---:R-:W-:Y:S02]  /*0580*/  FSEL R5, R24.reuse, 1, P5 ;  /* 0x3f80000018057808 */ /* 0x044fe40002800000 */
[----:B------:R-:W-:-:S05]  /*0590*/  FSEL R24, R24, 1, P1 ;  /* 0x3f80000018187808 */ /* 0x000fca0000800000 */
[----:B------:R-:W2:Y:S01]  /*05a0*/  MUFU.RCP R4, R4 ;  /* 0x0000000400047308 */ /* 0x000ea20000001000 */
[C---:B------:R-:W-:Y:S01]  /*05b0*/  FADD R32, -R11.reuse, R32 ;  /* 0x000000200b207221 */ /* 0x040fe20000000100 */
[----:B------:R-:W-:Y:S01]  /*05c0*/  FADD R20, -R11, R20 ;  /* 0x000000140b147221 */ /* 0x000fe20000000100 */
[----:B------:R-:W-:Y:S01]  /*05d0*/  @!P6 FMUL R24, R24, 16777216 ;  /* 0x4b8000001818e820 */ /* 0x000fe20000400000 */
[----:B------:R-:W5:Y:S01]  /*05e0*/  LDC.64 R10, c[0x0][0x248] ;  /* 0x00009200ff0a7b82 */ /* 0x000f620000000a00 */
[----:B------:R-:W-:Y:S01]  /*05f0*/  @!P4 FMUL R3, R3, 16777216 ;  /* 0x4b8000000303c820 */ /* 0x000fe20000400000 */
[----:B------:R-:W-:Y:S01]  /*0600*/  @!P3 FMUL R5, R5, 16777216 ;  /* 0x4b8000000505b820 */ /* 0x000fe20000400000 */
[----:B-1----:R-:W-:Y:S01]  /*0610*/  FMUL R7, R7, R24 ;  /* 0x0000001807077220 */ /* 0x002fe20000400000 */
[----:B------:R-:W-:Y:S01]  /*0620*/  @!P0 FMUL R9, R9, 16777216 ;  /* 0x4b80000009098820 */ /* 0x000fe20000400000 */
[----:B---3--:R-:W-:Y:S01]  /*0630*/  FMUL R3, R26, R3 ;  /* 0x000000031a037220 */ /* 0x008fe20000400000 */
[----:B----4-:R-:W-:Y:S01]  /*0640*/  FMUL R6, R6, R5 ;  /* 0x0000000506067220 */ /* 0x010fe20000400000 */
[----:B------:R-:W-:Y:S01]  /*0650*/  FMUL R20, R7, R20 ;  /* 0x0000001407147220 */ /* 0x000fe20000400000 */
[----:B--2---:R-:W-:Y:S01]  /*0660*/  FMUL R4, R4, R9 ;  /* 0x0000000904047220 */ /* 0x004fe20000400000 */
[C---:B------:R-:W-:Y:S01]  /*0670*/  FMUL R22, R3.reuse, R22 ;  /* 0x0000001603167220 */ /* 0x040fe20000400000 */
[----:B------:R-:W-:Y:S01]  /*0680*/  FMUL R2, R3, R2 ;  /* 0x0000000203027220 */ /* 0x000fe20000400000 */
[----:B-----5:R-:W-:Y:S01]  /*0690*/  FFMA R20, R15, R20, R19 ;  /* 0x000000140f147223 */ /* 0x020fe20000000013 */
[C---:B------:R-:W-:Y:S01]  /*06a0*/  FMUL R21, R6.reuse, R21 ;  /* 0x0000001506157220 */ /* 0x040fe20000400000 */
[----:B------:R-:W-:Y:S01]  /*06b0*/  FMUL R23, R6, R23 ;  /* 0x0000001706177220 */ /* 0x000fe20000400000 */
[C---:B------:R-:W-:Y:S01]  /*06c0*/  FMUL R3, R4.reuse, R29 ;  /* 0x0000001d04037220 */ /* 0x040fe20000400000 */
[----:B------:R-:W-:Y:S01]  /*06d0*/  FMUL R5, R4, R8 ;  /* 0x0000000804057220 */ /* 0x000fe20000400000 */
[----:B------:R-:W-:Y:S01]  /*06e0*/  FMUL R32, R7, R32 ;  /* 0x0000002007207220 */ /* 0x000fe20000400000 */
[C-C-:B------:R-:W-:Y:S01]  /*06f0*/  FFMA R2, R13.reuse, R2, R17.reuse ;  /* 0x000000020d027223 */ /* 0x140fe20000000011 */
[C-C-:B------:R-:W-:Y:S01]  /*0700*/  FFMA R3, R12.reuse, R3, R16.reuse ;  /* 0x000000030c037223 */ /* 0x140fe20000000010 */
[----:B------:R-:W-:Y:S01]  /*0710*/  FFMA R4, R12, R5, R16 ;  /* 0x000000050c047223 */ /* 0x000fe20000000010 */
[----:B------:R-:W-:Y:S01]  /*0720*/  FFMA R22, R13, R22, R17 ;  /* 0x000000160d167223 */ /* 0x000fe20000000011 */
[C-C-:B------:R-:W-:Y:S01]  /*0730*/  FFMA R21, R14.reuse, R21, R18.reuse ;  /* 0x000000150e157223 */ /* 0x140fe20000000012 */
[----:B------:R-:W-:Y:S01]  /*0740*/  FFMA R23, R14, R23, R18 ;  /* 0x000000170e177223 */ /* 0x000fe20000000012 */
[----:B------:R-:W-:Y:S01]  /*0750*/  FFMA R32, R15, R32, R19 ;  /* 0x000000200f207223 */ /* 0x000fe20000000013 */
[----:B------:R-:W-:-:S02]  /*0760*/  FSETP.GEU.AND P6, PT, R20, RZ, PT ;  /* 0x000000ff1400720b */ /* 0x000fc40003fce000 */
[----:B------:R-:W-:Y:S02]  /*0770*/  FSETP.GEU.AND P5, PT, R21, RZ, PT ;  /* 0x000000ff1500720b */ /* 0x000fe40003fae000 */
[----:B------:R-:W-:Y:S02]  /*0780*/  SEL R7, R20, RZ, P6 ;  /* 0x000000ff14077207 */ /* 0x000fe40003000000 */
[----:B------:R-:W-:Y:S02]  /*0790*/  FSETP.GEU.AND P4, PT, R22, RZ, PT ;  /* 0x000000ff1600720b */ /* 0x000fe40003f8e000 */
[----:B------:R-:W-:Y:S02]  /*07a0*/  FSETP.GEU.AND P0, PT, R4, RZ, PT ;  /* 0x000000ff0400720b */ /* 0x000fe40003f0e000 */
[----:B------:R-:W-:Y:S02]  /*07b0*/  FSETP.GEU.AND P3, PT, R32, RZ, PT ;  /* 0x000000ff2000720b */ /* 0x000fe40003f6e000 */
[----:B------:R-:W-:-:S02]  /*07c0*/  FSETP.GEU.AND P2, PT, R23, RZ, PT ;  /* 0x000000ff1700720b */ /* 0x000fc40003f4e000 */
[----:B------:R-:W-:Y:S02]  /*07d0*/  FSETP.GEU.AND P1, PT, R2, RZ, PT ;  /* 0x000000ff0200720b */ /* 0x000fe40003f2e000 */
[----:B------:R-:W-:Y:S01]  /*07e0*/  FSETP.GEU.AND P6, PT, R3, RZ, PT ;  /* 0x000000ff0300720b */ /* 0x000fe20003fce000 */
[----:B0-----:R-:W-:Y:S01]  /*07f0*/  IMAD.WIDE R12, R0, 0x4, R10 ;  /* 0x00000004000c7825 */ /* 0x001fe200078e020a */
[----:B------:R-:W-:Y:S02]  /*0800*/  SEL R6, R21, RZ, P5 ;  /* 0x000000ff15067207 */ /* 0x000fe40002800000 */
[----:B------:R-:W-:Y:S02]  /*0810*/  SEL R5, R22, RZ, P4 ;  /* 0x000000ff16057207 */ /* 0x000fe40002000000 */
[----:B------:R-:W-:Y:S02]  /*0820*/  SEL R11, R32, RZ, P3 ;  /* 0x000000ff200b7207 */ /* 0x000fe40001800000 */
[----:B------:R-:W-:-:S02]  /*0830*/  SEL R10, R23, RZ, P2 ;  /* 0x000000ff170a7207 */ /* 0x000fc40001000000 */
[----:B------:R-:W-:Y:S02]  /*0840*/  SEL R9, R2, RZ, P1 ;  /* 0x000000ff02097207 */ /* 0x000fe40000800000 */
[----:B------:R-:W-:Y:S02]  /*0850*/  SEL R8, R3, RZ, P6 ;  /* 0x000000ff03087207 */ /* 0x000fe40003000000 */
[----:B------:R-:W-:-:S03]  /*0860*/  SEL R4, R4, RZ, P0 ;  /* 0x000000ff04047207 */ /* 0x000fc60000000000 */
[----:B------:R-:W-:Y:S04]  /*0870*/  STG.E.128 desc[UR4][R12.64], R8 ;  /* 0x000000080c007986 */ /* 0x000fe8000c101d04 */
[----:B------:R-:W-:Y:S01]  /*0880*/  STG.E.128 desc[UR4][R12.64+0x800], R4 ;  /* 0x000800040c007986 */ /* 0x000fe2000c101d04 */
[----:B------:R-:W-:Y:S05]  /*0890*/  EXIT ;  /* 0x000000000000794d */ /* 0x000fea0003800000 */
.L_x_0:
[----:B------:R-:W-:-:S00]  /*08a0*/  BRA `(.L_x_0) ;  /* 0xfffffffc00fc7947 */ /* 0x000fc0000383ffff */
[----:B------:R-:W-:-:S00]  /*08b0*/  NOP ;  /* 0x0000000000007918 */ /* 0x000fc00000000000 */
        /* <DEDUP_REMOVED lines=12> */
.L_x_1:


//--------------------- .nv.global.init           --------------------------
	.section	.nv.global.init,"aw",@progbits
.nv.global.init:
	.type		_$_str,@object
	.size		_$_str,(_$_str_$_2 - _$_str)
_$_str:
        /*0000*/ 	.byte	0x5f, 0x5f, 0x43, 0x55, 0x44, 0x41, 0x5f, 0x46, 0x54, 0x5a, 0x00
	.type		_$_str_$_2,@object
	.size		_$_str_$_2,(.L_1 - _$_str_$_2)
_$_str_$_2:
        /*000b*/ 	.byte	0x5f, 0x5f, 0x43, 0x55, 0x44, 0x41, 0x5f, 0x50, 0x52, 0x45, 0x43, 0x5f, 0x53, 0x51, 0x52, 0x54
        /*001b*/ 	.byte	0x00
.L_1:


//--------------------- .nv.constant0.triton_poi_fused__native_batch_norm_legit_no_training_add_relu_11 --------------------------
	.section	.nv.constant0.triton_poi_fused__native_batch_norm_legit_no_training_add_relu_11,"a",@progbits
	.sectionflags	@""
	.align	4
.nv.constant0.triton_poi_fused__native_batch_norm_legit_no_training_add_relu_11:
	.zero		596
